//
// Generated by NVIDIA NVVM Compiler
//
// Compiler Build ID: CL-36424714
// Cuda compilation tools, release 13.0, V13.0.88
// Based on NVVM 20.0.0
//

.version 9.0
.target sm_100
.address_size 64

	// .globl	_Z14cuda_add_blockPfS_S_

.visible .entry _Z14cuda_add_blockPfS_S_(
	.param .u64 .ptr .align 1 _Z14cuda_add_blockPfS_S__param_0,
	.param .u64 .ptr .align 1 _Z14cuda_add_blockPfS_S__param_1,
	.param .u64 .ptr .align 1 _Z14cuda_add_blockPfS_S__param_2
)
{
	.reg .b32 	%r<2>;
	.reg .b32 	%f<4>;
	.reg .b64 	%rd<11>;

	ld.param.u64 	%rd1, [_Z14cuda_add_blockPfS_S__param_0];
	ld.param.u64 	%rd2, [_Z14cuda_add_blockPfS_S__param_1];
	ld.param.u64 	%rd3, [_Z14cuda_add_blockPfS_S__param_2];
	cvta.to.global.u64 	%rd4, %rd3;
	cvta.to.global.u64 	%rd5, %rd2;
	cvta.to.global.u64 	%rd6, %rd1;
	mov.u32 	%r1, %ctaid.x;
	mul.wide.u32 	%rd7, %r1, 4;
	add.s64 	%rd8, %rd6, %rd7;
	ld.global.f32 	%f1, [%rd8];
	add.s64 	%rd9, %rd5, %rd7;
	ld.global.f32 	%f2, [%rd9];
	add.f32 	%f3, %f1, %f2;
	add.s64 	%rd10, %rd4, %rd7;
	st.global.f32 	[%rd10], %f3;
	ret;

}
	// .globl	_Z15cuda_add_threadPfS_S_
.visible .entry _Z15cuda_add_threadPfS_S_(
	.param .u64 .ptr .align 1 _Z15cuda_add_threadPfS_S__param_0,
	.param .u64 .ptr .align 1 _Z15cuda_add_threadPfS_S__param_1,
	.param .u64 .ptr .align 1 _Z15cuda_add_threadPfS_S__param_2
)
{
	.reg .b32 	%r<2>;
	.reg .b32 	%f<4>;
	.reg .b64 	%rd<11>;

	ld.param.u64 	%rd1, [_Z15cuda_add_threadPfS_S__param_0];
	ld.param.u64 	%rd2, [_Z15cuda_add_threadPfS_S__param_1];
	ld.param.u64 	%rd3, [_Z15cuda_add_threadPfS_S__param_2];
	cvta.to.global.u64 	%rd4, %rd3;
	cvta.to.global.u64 	%rd5, %rd2;
	cvta.to.global.u64 	%rd6, %rd1;
	mov.u32 	%r1, %tid.x;
	mul.wide.u32 	%rd7, %r1, 4;
	add.s64 	%rd8, %rd6, %rd7;
	ld.global.f32 	%f1, [%rd8];
	add.s64 	%rd9, %rd5, %rd7;
	ld.global.f32 	%f2, [%rd9];
	add.f32 	%f3, %f1, %f2;
	add.s64 	%rd10, %rd4, %rd7;
	st.global.f32 	[%rd10], %f3;
	ret;

}


// ===== COMPILED SASS (sm_100) =====

	.target	sm_100

	.elftype	@"ET_EXEC"


//--------------------- .note.nv.tkinfo           --------------------------
	.section	.note.nv.tkinfo,"",@"SHT_NOTE"
	.sectionflags	@"SHF_NOTE_NV_TKINFO"
	.tkinfo
        /*0018*/ 	.word	0x00000002
        /*0030*/ 	.string	""
        /*0030*/ 	.string	"ptxas"
        /*0030*/ 	.string	"Cuda compilation tools, release 13.0, V13.0.88"
        /*0030*/ 	.string	"Build cuda_13.0.r13.0/compiler.36424714_0"
        /*0030*/ 	.string	"-arch sm_100 -m 64 "



//--------------------- .note.nv.cuinfo           --------------------------
	.section	.note.nv.cuinfo,"",@"SHT_NOTE"
	.sectionflags	@"SHF_NOTE_NV_CUINFO"
        /*0018*/ 	.short	0x0002
        /*001a*/ 	.short	0x0064
        /*001c*/ 	.short	0x0082
	.zero		2


//--------------------- .nv.info                  --------------------------
	.section	.nv.info,"",@"SHT_CUDA_INFO"
	.align	4


	//----- nvinfo : EIATTR_REGCOUNT
	.align		4
        /*0000*/ 	.byte	0x04, 0x2f
        /*0002*/ 	.short	(.L_1 - .L_0)
	.align		4
.L_0:
        /*0004*/ 	.word	index@(_Z14cuda_add_blockPfS_S_)
        /*0008*/ 	.word	0x0000000c


	//----- nvinfo : EIATTR_FRAME_SIZE
	.align		4
.L_1:
        /*000c*/ 	.byte	0x04, 0x11
        /*000e*/ 	.short	(.L_3 - .L_2)
	.align		4
.L_2:
        /*0010*/ 	.word	index@(_Z14cuda_add_blockPfS_S_)
        /*0014*/ 	.word	0x00000000


	//----- nvinfo : EIATTR_REGCOUNT
	.align		4
.L_3:
        /*0018*/ 	.byte	0x04, 0x2f
        /*001a*/ 	.short	(.L_5 - .L_4)
	.align		4
.L_4:
        /*001c*/ 	.word	index@(_Z15cuda_add_threadPfS_S_)
        /*0020*/ 	.word	0x0000000c


	//----- nvinfo : EIATTR_FRAME_SIZE
	.align		4
.L_5:
        /*0024*/ 	.byte	0x04, 0x11
        /*0026*/ 	.short	(.L_7 - .L_6)
	.align		4
.L_6:
        /*0028*/ 	.word	index@(_Z15cuda_add_threadPfS_S_)
        /*002c*/ 	.word	0x00000000


	//----- nvinfo : EIATTR_MIN_STACK_SIZE
	.align		4
.L_7:
        /*0030*/ 	.byte	0x04, 0x12
        /*0032*/ 	.short	(.L_9 - .L_8)
	.align		4
.L_8:
        /*0034*/ 	.word	index@(_Z15cuda_add_threadPfS_S_)
        /*0038*/ 	.word	0x00000000


	//----- nvinfo : EIATTR_MIN_STACK_SIZE
	.align		4
.L_9:
        /*003c*/ 	.byte	0x04, 0x12
        /*003e*/ 	.short	(.L_11 - .L_10)
	.align		4
.L_10:
        /*0040*/ 	.word	index@(_Z14cuda_add_blockPfS_S_)
        /*0044*/ 	.word	0x00000000
.L_11:


//--------------------- .nv.compat                --------------------------
	.section	.nv.compat,"",@"SHT_CUDA_COMPAT_INFO"
	.align	4
        /*0000*/ 	.byte	0x02, 0x09, 0x00, 0x00, 0x02, 0x02, 0x01, 0x00, 0x02, 0x05, 0x05, 0x00, 0x03, 0x07, 0x01, 0x01
        /*0010*/ 	.byte	0x02, 0x03, 0x00, 0x00, 0x02, 0x06, 0x01, 0x00, 0x04, 0x0b, 0x08, 0x00, 0x09, 0x00, 0x00, 0x00
        /*0020*/ 	.byte	0x00, 0x00, 0x00, 0x00


//--------------------- .nv.info._Z15cuda_add_threadPfS_S_ --------------------------
	.section	.nv.info._Z15cuda_add_threadPfS_S_,"",@"SHT_CUDA_INFO"
	.sectionflags	@""
	.align	4


	//----- nvinfo : EIATTR_CUDA_API_VERSION
	.align		4
        /*0000*/ 	.byte	0x04, 0x37
        /*0002*/ 	.short	(.L_13 - .L_12)
.L_12:
        /*0004*/ 	.word	0x00000082


	//----- nvinfo : EIATTR_KPARAM_INFO
	.align		4
.L_13:
        /*0008*/ 	.byte	0x04, 0x17
        /*000a*/ 	.short	(.L_15 - .L_14)
.L_14:
        /*000c*/ 	.word	0x00000000
        /*0010*/ 	.short	0x0002
        /*0012*/ 	.short	0x0010
        /*0014*/ 	.byte	0x00, 0xf5, 0x21, 0x00


	//----- nvinfo : EIATTR_KPARAM_INFO
	.align		4
.L_15:
        /*0018*/ 	.byte	0x04, 0x17
        /*001a*/ 	.short	(.L_17 - .L_16)
.L_16:
        /*001c*/ 	.word	0x00000000
        /*0020*/ 	.short	0x0001
        /*0022*/ 	.short	0x0008
        /*0024*/ 	.byte	0x00, 0xf5, 0x21, 0x00


	//----- nvinfo : EIATTR_KPARAM_INFO
	.align		4
.L_17:
        /*0028*/ 	.byte	0x04, 0x17
        /*002a*/ 	.short	(.L_19 - .L_18)
.L_18:
        /*002c*/ 	.word	0x00000000
        /*0030*/ 	.short	0x0000
        /*0032*/ 	.short	0x0000
        /*0034*/ 	.byte	0x00, 0xf5, 0x21, 0x00


	//----- nvinfo : EIATTR_SPARSE_MMA_MASK
	.align		4
.L_19:
        /*0038*/ 	.byte	0x03, 0x50
        /*003a*/ 	.short	0x0000


	//----- nvinfo : EIATTR_MAXREG_COUNT
	.align		4
        /*003c*/ 	.byte	0x03, 0x1b
        /*003e*/ 	.short	0x00ff


	//----- nvinfo : EIATTR_MERCURY_ISA_VERSION
	.align		4
        /*0040*/ 	.byte	0x03, 0x5f
        /*0042*/ 	.short	0x0101


	//----- nvinfo : EIATTR_VRC_CTA_INIT_COUNT
	.align		4
        /*0044*/ 	.byte	0x02, 0x4a
	.zero		1
	.zero		1


	//----- nvinfo : EIATTR_EXIT_INSTR_OFFSETS
	.align		4
        /*0048*/ 	.byte	0x04, 0x1c
        /*004a*/ 	.short	(.L_21 - .L_20)


	//   ....[0]....
.L_20:
        /*004c*/ 	.word	0x000000d0


	//----- nvinfo : EIATTR_CBANK_PARAM_SIZE
	.align		4
.L_21:
        /*0050*/ 	.byte	0x03, 0x19
        /*0052*/ 	.short	0x0018


	//----- nvinfo : EIATTR_PARAM_CBANK
	.align		4
        /*0054*/ 	.byte	0x04, 0x0a
        /*0056*/ 	.short	(.L_23 - .L_22)
	.align		4
.L_22:
        /*0058*/ 	.word	index@(.nv.constant0._Z15cuda_add_threadPfS_S_)
        /*005c*/ 	.short	0x0380
        /*005e*/ 	.short	0x0018


	//----- nvinfo : EIATTR_SW_WAR
	.align		4
.L_23:
        /*0060*/ 	.byte	0x04, 0x36
        /*0062*/ 	.short	(.L_25 - .L_24)
.L_24:
        /*0064*/ 	.word	0x00000008
.L_25:


//--------------------- .nv.info._Z14cuda_add_blockPfS_S_ --------------------------
	.section	.nv.info._Z14cuda_add_blockPfS_S_,"",@"SHT_CUDA_INFO"
	.sectionflags	@""
	.align	4


	//----- nvinfo : EIATTR_CUDA_API_VERSION
	.align		4
        /*0000*/ 	.byte	0x04, 0x37
        /*0002*/ 	.short	(.L_27 - .L_26)
.L_26:
        /*0004*/ 	.word	0x00000082


	//----- nvinfo : EIATTR_KPARAM_INFO
	.align		4
.L_27:
        /*0008*/ 	.byte	0x04, 0x17
        /*000a*/ 	.short	(.L_29 - .L_28)
.L_28:
        /*000c*/ 	.word	0x00000000
        /*0010*/ 	.short	0x0002
        /*0012*/ 	.short	0x0010
        /*0014*/ 	.byte	0x00, 0xf5, 0x21, 0x00


	//----- nvinfo : EIATTR_KPARAM_INFO
	.align		4
.L_29:
        /*0018*/ 	.byte	0x04, 0x17
        /*001a*/ 	.short	(.L_31 - .L_30)
.L_30:
        /*001c*/ 	.word	0x00000000
        /*0020*/ 	.short	0x0001
        /*0022*/ 	.short	0x0008
        /*0024*/ 	.byte	0x00, 0xf5, 0x21, 0x00


	//----- nvinfo : EIATTR_KPARAM_INFO
	.align		4
.L_31:
        /*0028*/ 	.byte	0x04, 0x17
        /*002a*/ 	.short	(.L_33 - .L_32)
.L_32:
        /*002c*/ 	.word	0x00000000
        /*0030*/ 	.short	0x0000
        /*0032*/ 	.short	0x0000
        /*0034*/ 	.byte	0x00, 0xf5, 0x21, 0x00


	//----- nvinfo : EIATTR_SPARSE_MMA_MASK
	.align		4
.L_33:
        /*0038*/ 	.byte	0x03, 0x50
        /*003a*/ 	.short	0x0000


	//----- nvinfo : EIATTR_MAXREG_COUNT
	.align		4
        /*003c*/ 	.byte	0x03, 0x1b
        /*003e*/ 	.short	0x00ff


	//----- nvinfo : EIATTR_MERCURY_ISA_VERSION
	.align		4
        /*0040*/ 	.byte	0x03, 0x5f
        /*0042*/ 	.short	0x0101


	//----- nvinfo : EIATTR_VRC_CTA_INIT_COUNT
	.align		4
        /*0044*/ 	.byte	0x02, 0x4a
	.zero		1
	.zero		1


	//----- nvinfo : EIATTR_EXIT_INSTR_OFFSETS
	.align		4
        /*0048*/ 	.byte	0x04, 0x1c
        /*004a*/ 	.short	(.L_35 - .L_34)


	//   ....[0]....
.L_34:
        /*004c*/ 	.word	0x000000d0


	//----- nvinfo : EIATTR_CBANK_PARAM_SIZE
	.align		4
.L_35:
        /*0050*/ 	.byte	0x03, 0x19
        /*0052*/ 	.short	0x0018


	//----- nvinfo : EIATTR_PARAM_CBANK
	.align		4
        /*0054*/ 	.byte	0x04, 0x0a
        /*0056*/ 	.short	(.L_37 - .L_36)
	.align		4
.L_36:
        /*0058*/ 	.word	index@(.nv.constant0._Z14cuda_add_blockPfS_S_)
        /*005c*/ 	.short	0x0380
        /*005e*/ 	.short	0x0018


	//----- nvinfo : EIATTR_SW_WAR
	.align		4
.L_37:
        /*0060*/ 	.byte	0x04, 0x36
        /*0062*/ 	.short	(.L_39 - .L_38)
.L_38:
        /*0064*/ 	.word	0x00000008
.L_39:


//--------------------- .nv.callgraph             --------------------------
	.section	.nv.callgraph,"",@"SHT_CUDA_CALLGRAPH"
	.align	4
	.sectionentsize	8
	.align		4
        /*0000*/ 	.word	0x00000000
	.align		4
        /*0004*/ 	.word	0xffffffff
	.align		4
        /*0008*/ 	.word	0x00000000
	.align		4
        /*000c*/ 	.word	0xfffffffe
	.align		4
        /*0010*/ 	.word	0x00000000
	.align		4
        /*0014*/ 	.word	0xfffffffd
	.align		4
        /*0018*/ 	.word	0x00000000
	.align		4
        /*001c*/ 	.word	0xfffffffc


//--------------------- .text._Z15cuda_add_threadPfS_S_ --------------------------
	.section	.text._Z15cuda_add_threadPfS_S_,"ax",@progbits
	.align	128
        .global         _Z15cuda_add_threadPfS_S_
        .type           _Z15cuda_add_threadPfS_S_,@function
        .size           _Z15cuda_add_threadPfS_S_,(.L_x_2 - _Z15cuda_add_threadPfS_S_)
        .other          _Z15cuda_add_threadPfS_S_,@"STO_CUDA_ENTRY STV_DEFAULT"
_Z15cuda_add_threadPfS_S_:
.text._Z15cuda_add_threadPfS_S_:
[----:B------:R-:W-:Y:S01]  /*0000*/  LDC R1, c[0x0][0x37c] ;  /* 0x0000df00ff017b82 */ /* 0x000fe20000000800 */
[----:B------:R-:W0:Y:S07]  /*0010*/  S2R R9, SR_TID.X ;  /* 0x0000000000097919 */ /* 0x000e2e0000002100 */
[----:B------:R-:W0:Y:S01]  /*0020*/  LDC.64 R2, c[0x0][0x380] ;  /* 0x0000e000ff027b82 */ /* 0x000e220000000a00 */
[----:B------:R-:W1:Y:S07]  /*0030*/  LDCU.64 UR4, c[0x0][0x358] ;  /* 0x00006b00ff0477ac */ /* 0x000e6e0008000a00 */
[----:B------:R-:W2:Y:S08]  /*0040*/  LDC.64 R4, c[0x0][0x388] ;  /* 0x0000e200ff047b82 */ /* 0x000eb00000000a00 */
[----:B------:R-:W3:Y:S01]  /*0050*/  LDC.64 R6, c[0x0][0x390] ;  /* 0x0000e400ff067b82 */ /* 0x000ee20000000a00 */
[----:B0-----:R-:W-:-:S04]  /*0060*/  IMAD.WIDE.U32 R2, R9, 0x4, R2 ;  /* 0x0000000409027825 */ /* 0x001fc800078e0002 */
[C---:B--2---:R-:W-:Y:S02]  /*0070*/  IMAD.WIDE.U32 R4, R9.reuse, 0x4, R4 ;  /* 0x0000000409047825 */ /* 0x044fe400078e0004 */
[----:B-1----:R-:W2:Y:S04]  /*0080*/  LDG.E R2, desc[UR4][R2.64] ;  /* 0x0000000402027981 */ /* 0x002ea8000c1e1900 */
[----:B------:R-:W2:Y:S01]  /*0090*/  LDG.E R5, desc[UR4][R4.64] ;  /* 0x0000000404057981 */ /* 0x000ea2000c1e1900 */
[----:B---3--:R-:W-:-:S04]  /*00a0*/  IMAD.WIDE.U32 R6, R9, 0x4, R6 ;  /* 0x0000000409067825 */ /* 0x008fc800078e0006 */
[----:B--2---:R-:W-:-:S05]  /*00b0*/  FADD R9, R2, R5 ;  /* 0x0000000502097221 */ /* 0x004fca0000000000 */
[----:B------:R-:W-:Y:S01]  /*00c0*/  STG.E desc[UR4][R6.64], R9 ;  /* 0x0000000906007986 */ /* 0x000fe2000c101904 */
[----:B------:R-:W-:Y:S05]  /*00d0*/  EXIT ;  /* 0x000000000000794d */ /* 0x000fea0003800000 */
.L_x_0:
[----:B------:R-:W-:-:S00]  /*00e0*/  BRA `(.L_x_0) ;  /* 0xfffffffc00fc7947 */ /* 0x000fc0000383ffff */
[----:B------:R-:W-:-:S00]  /*00f0*/  NOP ;  /* 0x0000000000007918 */ /* 0x000fc00000000000 */
        /* <DEDUP_REMOVED lines=8> */
.L_x_2:


//--------------------- .text._Z14cuda_add_blockPfS_S_ --------------------------
	.section	.text._Z14cuda_add_blockPfS_S_,"ax",@progbits
	.align	128
        .global         _Z14cuda_add_blockPfS_S_
        .type           _Z14cuda_add_blockPfS_S_,@function
        .size           _Z14cuda_add_blockPfS_S_,(.L_x_3 - _Z14cuda_add_blockPfS_S_)
        .other          _Z14cuda_add_blockPfS_S_,@"STO_CUDA_ENTRY STV_DEFAULT"
_Z14cuda_add_blockPfS_S_:
.text._Z14cuda_add_blockPfS_S_:
[----:B------:R-:W-:Y:S01]  /*0000*/  LDC R1, c[0x0][0x37c] ;  /* 0x0000df00ff017b82 */ /* 0x000fe20000000800 */
[----:B------:R-:W0:Y:S07]  /*0010*/  S2R R9, SR_CTAID.X ;  /* 0x0000000000097919 */ /* 0x000e2e0000002500 */
        /* <DEDUP_REMOVED lines=12> */
.L_x_1:
        /* <DEDUP_REMOVED lines=10> */
.L_x_3:


//--------------------- .nv.shared.reserved.0     --------------------------
	.section	.nv.shared.reserved.0,"aw",@nobits
	.weak		__nv_reservedSMEM_offset_0_alias
	.size		__nv_reservedSMEM_offset_0_alias, 0, 64
	.other		__nv_reservedSMEM_offset_0_alias,@"STO_CUDA_RESERVED_SHARED STV_DEFAULT"
__nv_reservedSMEM_offset_0_alias:
	.zero		0
	.zero		64


//--------------------- .nv.constant0._Z15cuda_add_threadPfS_S_ --------------------------
	.section	.nv.constant0._Z15cuda_add_threadPfS_S_,"a",@progbits
	.sectionflags	@""
	.align	4
.nv.constant0._Z15cuda_add_threadPfS_S_:
	.zero		920


//--------------------- .nv.constant0._Z14cuda_add_blockPfS_S_ --------------------------
	.section	.nv.constant0._Z14cuda_add_blockPfS_S_,"a",@progbits
	.sectionflags	@""
	.align	4
.nv.constant0._Z14cuda_add_blockPfS_S_:
	.zero		920


//--------------------- SYMBOLS --------------------------

	.type		.nv.reservedSmem.offset0,@object
	.size		.nv.reservedSmem.offset0,0x4
